	.headerflags	@"EF_CUDA_TEXMODE_UNIFIED EF_CUDA_64BIT_ADDRESS EF_CUDA_ACCELERATORS EF_CUDA_SM90 EF_CUDA_VIRTUAL_SM(EF_CUDA_SM90)"
	.elftype	@"ET_EXEC"


//--------------------- .nv.info                  --------------------------
	.section	.nv.info,"",@"SHT_CUDA_INFO"
	.align	4


	//----- nvinfo : EIATTR_REGCOUNT
	.align		4
        /*0000*/ 	.byte	0x04, 0x2f
        /*0002*/ 	.short	(.L_1 - .L_0)
	.align		4
.L_0:
        /*0004*/ 	.word	index@(triton_poi_fused__to_copy_10)
        /*0008*/ 	.word	0x0000000a


	//----- nvinfo : EIATTR_MIN_STACK_SIZE
	.align		4
.L_1:
        /*000c*/ 	.byte	0x04, 0x12
        /*000e*/ 	.short	(.L_3 - .L_2)
	.align		4
.L_2:
        /*0010*/ 	.word	index@(triton_poi_fused__to_copy_10)
        /*0014*/ 	.word	0x00000000


	//----- nvinfo : EIATTR_FRAME_SIZE
	.align		4
.L_3:
        /*0018*/ 	.byte	0x04, 0x11
        /*001a*/ 	.short	(.L_5 - .L_4)
	.align		4
.L_4:
        /*001c*/ 	.word	index@(triton_poi_fused__to_copy_10)
        /*0020*/ 	.word	0x00000000


	//----- nvinfo : EIATTR_MIN_STACK_SIZE
	.align		4
.L_5:
        /*0024*/ 	.byte	0x04, 0x12
        /*0026*/ 	.short	(.L_7 - .L_6)
	.align		4
.L_6:
        /*0028*/ 	.word	index@(triton_poi_fused__to_copy_10)
        /*002c*/ 	.word	0x00000000
.L_7:


//--------------------- .nv.info.triton_poi_fused__to_copy_10 --------------------------
	.section	.nv.info.triton_poi_fused__to_copy_10,"",@"SHT_CUDA_INFO"
	.sectionflags	@""
	.align	4


	//----- nvinfo : EIATTR_CUDA_API_VERSION
	.align		4
        /*0000*/ 	.byte	0x04, 0x37
        /*0002*/ 	.short	(.L_9 - .L_8)
.L_8:
        /*0004*/ 	.word	0x0000007c


	//----- nvinfo : EIATTR_KPARAM_INFO
	.align		4
.L_9:
        /*0008*/ 	.byte	0x04, 0x17
        /*000a*/ 	.short	(.L_11 - .L_10)
.L_10:
        /*000c*/ 	.word	0x00000000
        /*0010*/ 	.short	0x0001
        /*0012*/ 	.short	0x0008
        /*0014*/ 	.byte	0x00, 0xf0, 0x11, 0x00


	//----- nvinfo : EIATTR_KPARAM_INFO
	.align		4
.L_11:
        /*0018*/ 	.byte	0x04, 0x17
        /*001a*/ 	.short	(.L_13 - .L_12)
.L_12:
        /*001c*/ 	.word	0x00000000
        /*0020*/ 	.short	0x0000
        /*0022*/ 	.short	0x0000
        /*0024*/ 	.byte	0x00, 0xf4, 0x21, 0x00


	//----- nvinfo : EIATTR_SPARSE_MMA_MASK
	.align		4
.L_13:
        /*0028*/ 	.byte	0x03, 0x50
        /*002a*/ 	.short	0x0000


	//----- nvinfo : EIATTR_MAXREG_COUNT
	.align		4
        /*002c*/ 	.byte	0x03, 0x1b
        /*002e*/ 	.short	0x00ff


	//----- nvinfo : EIATTR_EXIT_INSTR_OFFSETS
	.align		4
        /*0030*/ 	.byte	0x04, 0x1c
        /*0032*/ 	.short	(.L_15 - .L_14)


	//   ....[0]....
.L_14:
        /*0034*/ 	.word	0x00000100


	//   ....[1]....
        /*0038*/ 	.word	0x00000130


	//----- nvinfo : EIATTR_REQNTID
	.align		4
.L_15:
        /*003c*/ 	.byte	0x04, 0x10
        /*003e*/ 	.short	(.L_17 - .L_16)
.L_16:
        /*0040*/ 	.word	0x00000020
        /*0044*/ 	.word	0x00000001
        /*0048*/ 	.word	0x00000001


	//----- nvinfo : EIATTR_CBANK_PARAM_SIZE
	.align		4
.L_17:
        /*004c*/ 	.byte	0x03, 0x19
        /*004e*/ 	.short	0x000c


	//----- nvinfo : EIATTR_PARAM_CBANK
	.align		4
        /*0050*/ 	.byte	0x04, 0x0a
        /*0052*/ 	.short	(.L_19 - .L_18)
	.align		4
.L_18:
        /*0054*/ 	.word	index@(.nv.constant0.triton_poi_fused__to_copy_10)
        /*0058*/ 	.short	0x0210
        /*005a*/ 	.short	0x000c


	//----- nvinfo : EIATTR_SW_WAR
	.align		4
.L_19:
        /*005c*/ 	.byte	0x04, 0x36
        /*005e*/ 	.short	(.L_21 - .L_20)
.L_20:
        /*0060*/ 	.word	0x00000008
.L_21:


//--------------------- .nv.callgraph             --------------------------
	.section	.nv.callgraph,"",@"SHT_CUDA_CALLGRAPH"
	.align	4
	.sectionentsize	8
	.align		4
        /*0000*/ 	.word	0x00000000
	.align		4
        /*0004*/ 	.word	0xffffffff
	.align		4
        /*0008*/ 	.word	0x00000000
	.align		4
        /*000c*/ 	.word	0xfffffffe
	.align		4
        /*0010*/ 	.word	0x00000000
	.align		4
        /*0014*/ 	.word	0xfffffffd
	.align		4
        /*0018*/ 	.word	0x00000000
	.align		4
        /*001c*/ 	.word	0xfffffffc


//--------------------- .text.triton_poi_fused__to_copy_10 --------------------------
	.section	.text.triton_poi_fused__to_copy_10,"ax",@progbits
	.align	128
        .global         triton_poi_fused__to_copy_10
        .type           triton_poi_fused__to_copy_10,@function
        .size           triton_poi_fused__to_copy_10,(.L_x_1 - triton_poi_fused__to_copy_10)
        .other          triton_poi_fused__to_copy_10,@"STO_CUDA_ENTRY STV_DEFAULT"
triton_poi_fused__to_copy_10:
.text.triton_poi_fused__to_copy_10:
[----:B------:R-:W0:Y:S02]  /*0000*/  LDC R1, c[0x0][0x28] ;  /* 0x00000a00ff017b82 */ /* 0x000e240000000800 */
[----:B------:R-:W1:Y:S01]  /*0010*/  S2R R6, SR_TID.X ;  /* 0x0000000000067919 */ /* 0x000e620000002100 */
[----:B------:R-:W-:Y:S01]  /*0020*/  IMAD.MOV.U32 R7, RZ, RZ, 0x3f400000 ;  /* 0x3f400000ff077424 */ /* 0x000fe200078e00ff */
[----:B------:R-:W2:Y:S01]  /*0030*/  LDC.64 R2, c[0x0][0x210] ;  /* 0x00008400ff027b82 */ /* 0x000ea20000000a00 */
[----:B------:R-:W3:Y:S01]  /*0040*/  S2R R5, SR_CTAID.X ;  /* 0x0000000000057919 */ /* 0x000ee20000002500 */
[C---:B-1----:R-:W-:Y:S02]  /*0050*/  LOP3.LUT R0, R6.reuse, 0x7, RZ, 0xc0, !PT ;  /* 0x0000000706007812 */ /* 0x042fe400078ec0ff */
[----:B------:R-:W-:-:S03]  /*0060*/  LOP3.LUT P0, RZ, R6, 0x18, RZ, 0xc0, !PT ;  /* 0x0000001806ff7812 */ /* 0x000fc6000780c0ff */
[----:B---3--:R-:W-:-:S04]  /*0070*/  IMAD R5, R5, 0x8, R0 ;  /* 0x0000000805057824 */ /* 0x008fc800078e0200 */
[C---:B--2---:R-:W-:Y:S01]  /*0080*/  IMAD.WIDE R2, R5.reuse, 0x8, R2 ;  /* 0x0000000805027825 */ /* 0x044fe200078e0202 */
[----:B------:R-:W-:Y:S02]  /*0090*/  I2FP.F32.S32 R0, R5 ;  /* 0x0000000500007245 */ /* 0x000fe40000201400 */
[----:B------:R-:W-:-:S03]  /*00a0*/  ISETP.LT.AND P0, PT, R5, 0x8, !P0 ;  /* 0x000000080500780c */ /* 0x000fc60004701270 */
[----:B------:R-:W-:-:S04]  /*00b0*/  FADD R0, R0, 0.5 ;  /* 0x3f00000000007421 */ /* 0x000fc80000000000 */
[----:B------:R-:W-:-:S05]  /*00c0*/  FFMA R0, R0, R7, -0.5 ;  /* 0xbf00000000007423 */ /* 0x000fca0000000007 */
[----:B------:R-:W-:-:S04]  /*00d0*/  FMNMX R0, RZ, R0, !PT ;  /* 0x00000000ff007209 */ /* 0x000fc80007800000 */
[----:B------:R-:W1:Y:S02]  /*00e0*/  F2I.TRUNC.NTZ R4, R0 ;  /* 0x0000000000047305 */ /* 0x000e64000020f100 */
[----:B-1----:R-:W-:Y:S01]  /*00f0*/  SHF.R.S32.HI R5, RZ, 0x1f, R4 ;  /* 0x0000001fff057819 */ /* 0x002fe20000011404 */
[----:B------:R-:W-:Y:S06]  /*0100*/  @!P0 EXIT ;  /* 0x000000000000894d */ /* 0x000fec0003800000 */
[----:B------:R-:W-:Y:S02]  /*0110*/  ULDC.64 UR4, c[0x0][0x208] ;  /* 0x0000820000047ab9 */ /* 0x000fe40000000a00 */
[----:B------:R-:W-:Y:S01]  /*0120*/  STG.E.64 desc[UR4][R2.64], R4 ;  /* 0x0000000402007986 */ /* 0x000fe2000c101b04 */
[----:B------:R-:W-:Y:S05]  /*0130*/  EXIT ;  /* 0x000000000000794d */ /* 0x000fea0003800000 */
.L_x_0:
[----:B------:R-:W-:-:S00]  /*0140*/  BRA `(.L_x_0) ;  /* 0xfffffffc00fc7947 */ /* 0x000fc0000383ffff */
[----:B------:R-:W-:-:S00]  /*0150*/  NOP ;  /* 0x0000000000007918 */ /* 0x000fc00000000000 */
        /* <DEDUP_REMOVED lines=10> */
.L_x_1:


//--------------------- .nv.constant0.triton_poi_fused__to_copy_10 --------------------------
	.section	.nv.constant0.triton_poi_fused__to_copy_10,"a",@progbits
	.sectionflags	@""
	.align	4
.nv.constant0.triton_poi_fused__to_copy_10:
	.zero		540
